//
// Generated by NVIDIA NVVM Compiler
//
// Compiler Build ID: CL-36424714
// Cuda compilation tools, release 13.0, V13.0.88
// Based on NVVM 20.0.0
//

.version 9.0
.target sm_100
.address_size 64

	// .globl	_Z10matrix_mulIfLm32ELm32ELm32EEvmmmPKT_iS2_iPS0_i

.visible .entry _Z10matrix_mulIfLm32ELm32ELm32EEvmmmPKT_iS2_iPS0_i(
	.param .u64 _Z10matrix_mulIfLm32ELm32ELm32EEvmmmPKT_iS2_iPS0_i_param_0,
	.param .u64 _Z10matrix_mulIfLm32ELm32ELm32EEvmmmPKT_iS2_iPS0_i_param_1,
	.param .u64 _Z10matrix_mulIfLm32ELm32ELm32EEvmmmPKT_iS2_iPS0_i_param_2,
	.param .u64 .ptr .align 1 _Z10matrix_mulIfLm32ELm32ELm32EEvmmmPKT_iS2_iPS0_i_param_3,
	.param .u32 _Z10matrix_mulIfLm32ELm32ELm32EEvmmmPKT_iS2_iPS0_i_param_4,
	.param .u64 .ptr .align 1 _Z10matrix_mulIfLm32ELm32ELm32EEvmmmPKT_iS2_iPS0_i_param_5,
	.param .u32 _Z10matrix_mulIfLm32ELm32ELm32EEvmmmPKT_iS2_iPS0_i_param_6,
	.param .u64 .ptr .align 1 _Z10matrix_mulIfLm32ELm32ELm32EEvmmmPKT_iS2_iPS0_i_param_7,
	.param .u32 _Z10matrix_mulIfLm32ELm32ELm32EEvmmmPKT_iS2_iPS0_i_param_8
)
{


	ret;

}


// ===== COMPILED SASS (sm_100) =====

	.target	sm_100

	.elftype	@"ET_EXEC"


//--------------------- .note.nv.tkinfo           --------------------------
	.section	.note.nv.tkinfo,"",@"SHT_NOTE"
	.sectionflags	@"SHF_NOTE_NV_TKINFO"
	.tkinfo
        /*0018*/ 	.word	0x00000002
        /*0030*/ 	.string	""
        /*0030*/ 	.string	"ptxas"
        /*0030*/ 	.string	"Cuda compilation tools, release 13.0, V13.0.88"
        /*0030*/ 	.string	"Build cuda_13.0.r13.0/compiler.36424714_0"
        /*0030*/ 	.string	"-arch sm_100 -m 64 "



//--------------------- .note.nv.cuinfo           --------------------------
	.section	.note.nv.cuinfo,"",@"SHT_NOTE"
	.sectionflags	@"SHF_NOTE_NV_CUINFO"
        /*0018*/ 	.short	0x0002
        /*001a*/ 	.short	0x0064
        /*001c*/ 	.short	0x0082
	.zero		2


//--------------------- .nv.info                  --------------------------
	.section	.nv.info,"",@"SHT_CUDA_INFO"
	.align	4


	//----- nvinfo : EIATTR_REGCOUNT
	.align		4
        /*0000*/ 	.byte	0x04, 0x2f
        /*0002*/ 	.short	(.L_1 - .L_0)
	.align		4
.L_0:
        /*0004*/ 	.word	index@(_Z10matrix_mulIfLm32ELm32ELm32EEvmmmPKT_iS2_iPS0_i)
        /*0008*/ 	.word	0x00000004


	//----- nvinfo : EIATTR_FRAME_SIZE
	.align		4
.L_1:
        /*000c*/ 	.byte	0x04, 0x11
        /*000e*/ 	.short	(.L_3 - .L_2)
	.align		4
.L_2:
        /*0010*/ 	.word	index@(_Z10matrix_mulIfLm32ELm32ELm32EEvmmmPKT_iS2_iPS0_i)
        /*0014*/ 	.word	0x00000000


	//----- nvinfo : EIATTR_MIN_STACK_SIZE
	.align		4
.L_3:
        /*0018*/ 	.byte	0x04, 0x12
        /*001a*/ 	.short	(.L_5 - .L_4)
	.align		4
.L_4:
        /*001c*/ 	.word	index@(_Z10matrix_mulIfLm32ELm32ELm32EEvmmmPKT_iS2_iPS0_i)
        /*0020*/ 	.word	0x00000000
.L_5:


//--------------------- .nv.compat                --------------------------
	.section	.nv.compat,"",@"SHT_CUDA_COMPAT_INFO"
	.align	4
        /*0000*/ 	.byte	0x02, 0x09, 0x00, 0x00, 0x02, 0x02, 0x01, 0x00, 0x02, 0x05, 0x05, 0x00, 0x03, 0x07, 0x01, 0x01
        /*0010*/ 	.byte	0x02, 0x03, 0x00, 0x00, 0x02, 0x06, 0x01, 0x00, 0x04, 0x0b, 0x08, 0x00, 0x09, 0x00, 0x00, 0x00
        /*0020*/ 	.byte	0x00, 0x00, 0x00, 0x00


//--------------------- .nv.info._Z10matrix_mulIfLm32ELm32ELm32EEvmmmPKT_iS2_iPS0_i --------------------------
	.section	.nv.info._Z10matrix_mulIfLm32ELm32ELm32EEvmmmPKT_iS2_iPS0_i,"",@"SHT_CUDA_INFO"
	.sectionflags	@""
	.align	4


	//----- nvinfo : EIATTR_CUDA_API_VERSION
	.align		4
        /*0000*/ 	.byte	0x04, 0x37
        /*0002*/ 	.short	(.L_7 - .L_6)
.L_6:
        /*0004*/ 	.word	0x00000082


	//----- nvinfo : EIATTR_KPARAM_INFO
	.align		4
.L_7:
        /*0008*/ 	.byte	0x04, 0x17
        /*000a*/ 	.short	(.L_9 - .L_8)
.L_8:
        /*000c*/ 	.word	0x00000000
        /*0010*/ 	.short	0x0008
        /*0012*/ 	.short	0x0040
        /*0014*/ 	.byte	0x00, 0xf0, 0x11, 0x00


	//----- nvinfo : EIATTR_KPARAM_INFO
	.align		4
.L_9:
        /*0018*/ 	.byte	0x04, 0x17
        /*001a*/ 	.short	(.L_11 - .L_10)
.L_10:
        /*001c*/ 	.word	0x00000000
        /*0020*/ 	.short	0x0007
        /*0022*/ 	.short	0x0038
        /*0024*/ 	.byte	0x00, 0xf5, 0x21, 0x00


	//----- nvinfo : EIATTR_KPARAM_INFO
	.align		4
.L_11:
        /*0028*/ 	.byte	0x04, 0x17
        /*002a*/ 	.short	(.L_13 - .L_12)
.L_12:
        /*002c*/ 	.word	0x00000000
        /*0030*/ 	.short	0x0006
        /*0032*/ 	.short	0x0030
        /*0034*/ 	.byte	0x00, 0xf0, 0x11, 0x00


	//----- nvinfo : EIATTR_KPARAM_INFO
	.align		4
.L_13:
        /*0038*/ 	.byte	0x04, 0x17
        /*003a*/ 	.short	(.L_15 - .L_14)
.L_14:
        /*003c*/ 	.word	0x00000000
        /*0040*/ 	.short	0x0005
        /*0042*/ 	.short	0x0028
        /*0044*/ 	.byte	0x00, 0xf5, 0x21, 0x00


	//----- nvinfo : EIATTR_KPARAM_INFO
	.align		4
.L_15:
        /*0048*/ 	.byte	0x04, 0x17
        /*004a*/ 	.short	(.L_17 - .L_16)
.L_16:
        /*004c*/ 	.word	0x00000000
        /*0050*/ 	.short	0x0004
        /*0052*/ 	.short	0x0020
        /*0054*/ 	.byte	0x00, 0xf0, 0x11, 0x00


	//----- nvinfo : EIATTR_KPARAM_INFO
	.align		4
.L_17:
        /*0058*/ 	.byte	0x04, 0x17
        /*005a*/ 	.short	(.L_19 - .L_18)
.L_18:
        /*005c*/ 	.word	0x00000000
        /*0060*/ 	.short	0x0003
        /*0062*/ 	.short	0x0018
        /*0064*/ 	.byte	0x00, 0xf5, 0x21, 0x00


	//----- nvinfo : EIATTR_KPARAM_INFO
	.align		4
.L_19:
        /*0068*/ 	.byte	0x04, 0x17
        /*006a*/ 	.short	(.L_21 - .L_20)
.L_20:
        /*006c*/ 	.word	0x00000000
        /*0070*/ 	.short	0x0002
        /*0072*/ 	.short	0x0010
        /*0074*/ 	.byte	0x00, 0xf0, 0x21, 0x00


	//----- nvinfo : EIATTR_KPARAM_INFO
	.align		4
.L_21:
        /*0078*/ 	.byte	0x04, 0x17
        /*007a*/ 	.short	(.L_23 - .L_22)
.L_22:
        /*007c*/ 	.word	0x00000000
        /*0080*/ 	.short	0x0001
        /*0082*/ 	.short	0x0008
        /*0084*/ 	.byte	0x00, 0xf0, 0x21, 0x00


	//----- nvinfo : EIATTR_KPARAM_INFO
	.align		4
.L_23:
        /*0088*/ 	.byte	0x04, 0x17
        /*008a*/ 	.short	(.L_25 - .L_24)
.L_24:
        /*008c*/ 	.word	0x00000000
        /*0090*/ 	.short	0x0000
        /*0092*/ 	.short	0x0000
        /*0094*/ 	.byte	0x00, 0xf0, 0x21, 0x00


	//----- nvinfo : EIATTR_SPARSE_MMA_MASK
	.align		4
.L_25:
        /*0098*/ 	.byte	0x03, 0x50
        /*009a*/ 	.short	0x0000


	//----- nvinfo : EIATTR_MAXREG_COUNT
	.align		4
        /*009c*/ 	.byte	0x03, 0x1b
        /*009e*/ 	.short	0x00ff


	//----- nvinfo : EIATTR_MERCURY_ISA_VERSION
	.align		4
        /*00a0*/ 	.byte	0x03, 0x5f
        /*00a2*/ 	.short	0x0101


	//----- nvinfo : EIATTR_VRC_CTA_INIT_COUNT
	.align		4
        /*00a4*/ 	.byte	0x02, 0x4a
	.zero		1
	.zero		1


	//----- nvinfo : EIATTR_EXIT_INSTR_OFFSETS
	.align		4
        /*00a8*/ 	.byte	0x04, 0x1c
        /*00aa*/ 	.short	(.L_27 - .L_26)


	//   ....[0]....
.L_26:
        /*00ac*/ 	.word	0x00000010


	//----- nvinfo : EIATTR_CBANK_PARAM_SIZE
	.align		4
.L_27:
        /*00b0*/ 	.byte	0x03, 0x19
        /*00b2*/ 	.short	0x0044


	//----- nvinfo : EIATTR_PARAM_CBANK
	.align		4
        /*00b4*/ 	.byte	0x04, 0x0a
        /*00b6*/ 	.short	(.L_29 - .L_28)
	.align		4
.L_28:
        /*00b8*/ 	.word	index@(.nv.constant0._Z10matrix_mulIfLm32ELm32ELm32EEvmmmPKT_iS2_iPS0_i)
        /*00bc*/ 	.short	0x0380
        /*00be*/ 	.short	0x0044


	//----- nvinfo : EIATTR_SW_WAR
	.align		4
.L_29:
        /*00c0*/ 	.byte	0x04, 0x36
        /*00c2*/ 	.short	(.L_31 - .L_30)
.L_30:
        /*00c4*/ 	.word	0x00000008
.L_31:


//--------------------- .nv.callgraph             --------------------------
	.section	.nv.callgraph,"",@"SHT_CUDA_CALLGRAPH"
	.align	4
	.sectionentsize	8
	.align		4
        /*0000*/ 	.word	0x00000000
	.align		4
        /*0004*/ 	.word	0xffffffff
	.align		4
        /*0008*/ 	.word	0x00000000
	.align		4
        /*000c*/ 	.word	0xfffffffe
	.align		4
        /*0010*/ 	.word	0x00000000
	.align		4
        /*0014*/ 	.word	0xfffffffd
	.align		4
        /*0018*/ 	.word	0x00000000
	.align		4
        /*001c*/ 	.word	0xfffffffc


//--------------------- .text._Z10matrix_mulIfLm32ELm32ELm32EEvmmmPKT_iS2_iPS0_i --------------------------
	.section	.text._Z10matrix_mulIfLm32ELm32ELm32EEvmmmPKT_iS2_iPS0_i,"ax",@progbits
	.align	128
        .global         _Z10matrix_mulIfLm32ELm32ELm32EEvmmmPKT_iS2_iPS0_i
        .type           _Z10matrix_mulIfLm32ELm32ELm32EEvmmmPKT_iS2_iPS0_i,@function
        .size           _Z10matrix_mulIfLm32ELm32ELm32EEvmmmPKT_iS2_iPS0_i,(.L_x_1 - _Z10matrix_mulIfLm32ELm32ELm32EEvmmmPKT_iS2_iPS0_i)
        .other          _Z10matrix_mulIfLm32ELm32ELm32EEvmmmPKT_iS2_iPS0_i,@"STO_CUDA_ENTRY STV_DEFAULT"
_Z10matrix_mulIfLm32ELm32ELm32EEvmmmPKT_iS2_iPS0_i:
.text._Z10matrix_mulIfLm32ELm32ELm32EEvmmmPKT_iS2_iPS0_i:
[----:B------:R-:W-:Y:S01]  /*0000*/  LDC R1, c[0x0][0x37c] ;  /* 0x0000df00ff017b82 */ /* 0x000fe20000000800 */
[----:B------:R-:W-:Y:S05]  /*0010*/  EXIT ;  /* 0x000000000000794d */ /* 0x000fea0003800000 */
.L_x_0:
[----:B------:R-:W-:-:S00]  /*0020*/  BRA `(.L_x_0) ;  /* 0xfffffffc00fc7947 */ /* 0x000fc0000383ffff */
[----:B------:R-:W-:-:S00]  /*0030*/  NOP ;  /* 0x0000000000007918 */ /* 0x000fc00000000000 */
        /* <DEDUP_REMOVED lines=12> */
.L_x_1:


//--------------------- .nv.shared.reserved.0     --------------------------
	.section	.nv.shared.reserved.0,"aw",@nobits
	.weak		__nv_reservedSMEM_offset_0_alias
	.size		__nv_reservedSMEM_offset_0_alias, 0, 64
	.other		__nv_reservedSMEM_offset_0_alias,@"STO_CUDA_RESERVED_SHARED STV_DEFAULT"
__nv_reservedSMEM_offset_0_alias:
	.zero		0
	.zero		64


//--------------------- .nv.constant0._Z10matrix_mulIfLm32ELm32ELm32EEvmmmPKT_iS2_iPS0_i --------------------------
	.section	.nv.constant0._Z10matrix_mulIfLm32ELm32ELm32EEvmmmPKT_iS2_iPS0_i,"a",@progbits
	.sectionflags	@""
	.align	4
.nv.constant0._Z10matrix_mulIfLm32ELm32ELm32EEvmmmPKT_iS2_iPS0_i:
	.zero		964


//--------------------- SYMBOLS --------------------------

	.type		.nv.reservedSmem.offset0,@object
	.size		.nv.reservedSmem.offset0,0x4
